	.headerflags	@"EF_CUDA_TEXMODE_UNIFIED EF_CUDA_64BIT_ADDRESS EF_CUDA_SM86 EF_CUDA_VIRTUAL_SM(EF_CUDA_SM86)"
	.elftype	@"ET_EXEC"


//--------------------- .nv.info                  --------------------------
	.section	.nv.info,"",@"SHT_CUDA_INFO"
	.align	4


	//----- nvinfo : EIATTR_REGCOUNT
	.align		4
        /*0000*/ 	.byte	0x04, 0x2f
        /*0002*/ 	.short	(.L_2 - .L_1)
	.align		4
.L_1:
        /*0004*/ 	.word	index@(triton_poi_fused_add_mul_pow_tanh_6)
        /*0008*/ 	.word	0x0000000e


	//----- nvinfo : EIATTR_MIN_STACK_SIZE
	.align		4
.L_2:
        /*000c*/ 	.byte	0x04, 0x12
        /*000e*/ 	.short	(.L_4 - .L_3)
	.align		4
.L_3:
        /*0010*/ 	.word	index@(triton_poi_fused_add_mul_pow_tanh_6)
        /*0014*/ 	.word	0x00000000


	//----- nvinfo : EIATTR_FRAME_SIZE
	.align		4
.L_4:
        /*0018*/ 	.byte	0x04, 0x11
        /*001a*/ 	.short	(.L_6 - .L_5)
	.align		4
.L_5:
        /*001c*/ 	.word	index@(triton_poi_fused_add_mul_pow_tanh_6)
        /*0020*/ 	.word	0x00000000


	//----- nvinfo : EIATTR_MIN_STACK_SIZE
	.align		4
.L_6:
        /*0024*/ 	.byte	0x04, 0x12
        /*0026*/ 	.short	(.L_8 - .L_7)
	.align		4
.L_7:
        /*0028*/ 	.word	index@(triton_poi_fused_add_mul_pow_tanh_6)
        /*002c*/ 	.word	0x00000000
.L_8:


//--------------------- .nv.info.triton_poi_fused_add_mul_pow_tanh_6 --------------------------
	.section	.nv.info.triton_poi_fused_add_mul_pow_tanh_6,"",@"SHT_CUDA_INFO"
	.sectionflags	@""
	.align	4


	//----- nvinfo : EIATTR_CUDA_API_VERSION
	.align		4
        /*0000*/ 	.byte	0x04, 0x37
        /*0002*/ 	.short	(.L_10 - .L_9)
.L_9:
        /*0004*/ 	.word	0x0000007c


	//----- nvinfo : EIATTR_SW2861232_WAR
	.align		4
.L_10:
        /*0008*/ 	.byte	0x01, 0x35
	.zero		2


	//----- nvinfo : EIATTR_PARAM_CBANK
	.align		4
        /*000c*/ 	.byte	0x04, 0x0a
        /*000e*/ 	.short	(.L_12 - .L_11)
	.align		4
.L_11:
        /*0010*/ 	.word	index@(.nv.constant0.triton_poi_fused_add_mul_pow_tanh_6)
        /*0014*/ 	.short	0x0160
        /*0016*/ 	.short	0x0020


	//----- nvinfo : EIATTR_CBANK_PARAM_SIZE
	.align		4
.L_12:
        /*0018*/ 	.byte	0x03, 0x19
        /*001a*/ 	.short	0x0020


	//----- nvinfo : EIATTR_KPARAM_INFO
	.align		4
        /*001c*/ 	.byte	0x04, 0x17
        /*001e*/ 	.short	(.L_14 - .L_13)
.L_13:
        /*0020*/ 	.word	0x00000000
        /*0024*/ 	.short	0x0003
        /*0026*/ 	.short	0x0018
        /*0028*/ 	.byte	0x00, 0xf4, 0x21, 0x00


	//----- nvinfo : EIATTR_KPARAM_INFO
	.align		4
.L_14:
        /*002c*/ 	.byte	0x04, 0x17
        /*002e*/ 	.short	(.L_16 - .L_15)
.L_15:
        /*0030*/ 	.word	0x00000000
        /*0034*/ 	.short	0x0002
        /*0036*/ 	.short	0x0010
        /*0038*/ 	.byte	0x00, 0xf0, 0x11, 0x00


	//----- nvinfo : EIATTR_KPARAM_INFO
	.align		4
.L_16:
        /*003c*/ 	.byte	0x04, 0x17
        /*003e*/ 	.short	(.L_18 - .L_17)
.L_17:
        /*0040*/ 	.word	0x00000000
        /*0044*/ 	.short	0x0001
        /*0046*/ 	.short	0x0008
        /*0048*/ 	.byte	0x00, 0xf4, 0x21, 0x00


	//----- nvinfo : EIATTR_KPARAM_INFO
	.align		4
.L_18:
        /*004c*/ 	.byte	0x04, 0x17
        /*004e*/ 	.short	(.L_20 - .L_19)
.L_19:
        /*0050*/ 	.word	0x00000000
        /*0054*/ 	.short	0x0000
        /*0056*/ 	.short	0x0000
        /*0058*/ 	.byte	0x00, 0xf4, 0x21, 0x00


	//----- nvinfo : EIATTR_MAXREG_COUNT
	.align		4
.L_20:
        /*005c*/ 	.byte	0x03, 0x1b
        /*005e*/ 	.short	0x00ff


	//----- nvinfo : EIATTR_EXIT_INSTR_OFFSETS
	.align		4
        /*0060*/ 	.byte	0x04, 0x1c
        /*0062*/ 	.short	(.L_22 - .L_21)


	//   ....[0]....
.L_21:
        /*0064*/ 	.word	0x00000290


	//----- nvinfo : EIATTR_REQNTID
	.align		4
.L_22:
        /*0068*/ 	.byte	0x04, 0x10
        /*006a*/ 	.short	(.L_24 - .L_23)
.L_23:
        /*006c*/ 	.word	0x00000100
        /*0070*/ 	.word	0x00000001
        /*0074*/ 	.word	0x00000001
.L_24:


//--------------------- .nv.callgraph             --------------------------
	.section	.nv.callgraph,"",@"SHT_CUDA_CALLGRAPH"
	.align	4
	.sectionentsize	8
	.align		4
        /*0000*/ 	.word	0x00000000
	.align		4
        /*0004*/ 	.word	0xffffffff
	.align		4
        /*0008*/ 	.word	0x00000000
	.align		4
        /*000c*/ 	.word	0xfffffffe
	.align		4
        /*0010*/ 	.word	0x00000000
	.align		4
        /*0014*/ 	.word	0xfffffffd
	.align		4
        /*0018*/ 	.word	0x00000000
	.align		4
        /*001c*/ 	.word	0xfffffffc


//--------------------- .nv.rel.action            --------------------------
	.section	.nv.rel.action,"",@"SHT_CUDA_RELOCINFO"
	.align	8
	.sectionentsize	8
        /*0000*/ 	.byte	0x73, 0x00, 0x00, 0x00, 0x00, 0x00, 0x00, 0x00, 0x00, 0x00, 0x00, 0x11, 0x25, 0x00, 0x05, 0x36


//--------------------- .nv.constant4             --------------------------
	.section	.nv.constant4,"a",@progbits
	.align	8
	.align		8
.nv.constant4:
        /*0000*/ 	.dword	_$_str


//--------------------- .nv.constant0.triton_poi_fused_add_mul_pow_tanh_6 --------------------------
	.section	.nv.constant0.triton_poi_fused_add_mul_pow_tanh_6,"a",@progbits
	.sectionflags	@""
	.align	4
.nv.constant0.triton_poi_fused_add_mul_pow_tanh_6:
	.zero		384


//--------------------- .text.triton_poi_fused_add_mul_pow_tanh_6 --------------------------
	.section	.text.triton_poi_fused_add_mul_pow_tanh_6,"ax",@progbits
	.sectioninfo	@"SHI_REGISTERS=14"
	.align	128
        .global         triton_poi_fused_add_mul_pow_tanh_6
        .type           triton_poi_fused_add_mul_pow_tanh_6,@function
        .size           triton_poi_fused_add_mul_pow_tanh_6,(.L_x_1 - triton_poi_fused_add_mul_pow_tanh_6)
        .other          triton_poi_fused_add_mul_pow_tanh_6,@"STO_CUDA_ENTRY STV_DEFAULT"
triton_poi_fused_add_mul_pow_tanh_6:
.text.triton_poi_fused_add_mul_pow_tanh_6:
[----:B------:R-:W-:Y:S02]  /*0000*/  MOV R1, c[0x0][0x28] ;  /* 0x00000a0000017a02 */ /* 0x000fe40000000f00 */
[----:B------:R-:W0:Y:S01]  /*0010*/  S2R R0, SR_TID.X ;  /* 0x0000000000007919 */ /* 0x000e220000002100 */
[----:B------:R-:W-:Y:S01]  /*0020*/  MOV R5, 0x2 ;  /* 0x0000000200057802 */ /* 0x000fe20000000f00 */
[----:B------:R-:W-:Y:S02]  /*0030*/  ULDC.64 UR4, c[0x0][0x118] ;  /* 0x0000460000047ab9 */ /* 0x000fe40000000a00 */
[----:B------:R-:W1:Y:S01]  /*0040*/  S2R R3, SR_CTAID.X ;  /* 0x0000000000037919 */ /* 0x000e620000002500 */
[----:B0-----:R-:W-:-:S04]  /*0050*/  LOP3.LUT R0, R0, 0xff, RZ, 0xc0, !PT ;  /* 0x000000ff00007812 */ /* 0x001fc800078ec0ff */
[----:B-1----:R-:W-:-:S05]  /*0060*/  LEA R0, R3, R0, 0x8 ;  /* 0x0000000003007211 */ /* 0x002fca00078e40ff */
[----:B------:R-:W-:-:S05]  /*0070*/  IMAD.WIDE R2, R0, R5, c[0x0][0x160] ;  /* 0x0000580000027625 */ /* 0x000fca00078e0205 */
[----:B------:R-:W2:Y:S01]  /*0080*/  LDG.E.U16 R6, [R2.64] ;  /* 0x0000000402067981 */ /* 0x000ea2000c1e1500 */
[----:B------:R-:W-:-:S06]  /*0090*/  IMAD.WIDE R4, R0, R5, c[0x0][0x168] ;  /* 0x00005a0000047625 */ /* 0x000fcc00078e0205 */
[----:B------:R-:W3:Y:S01]  /*00a0*/  LDG.E.U16 R4, [R4.64] ;  /* 0x0000000404047981 */ /* 0x000ee2000c1e1500 */
[----:B--2---:R-:W-:-:S05]  /*00b0*/  SHF.L.U32 R6, R6, 0x10, RZ ;  /* 0x0000001006067819 */ /* 0x004fca00000006ff */
[----:B------:R-:W-:Y:S01]  /*00c0*/  FMUL R7, R6, R6 ;  /* 0x0000000606077220 */ /* 0x000fe20000400000 */
[----:B---3--:R-:W-:-:S03]  /*00d0*/  SHF.L.U32 R4, R4, 0x10, RZ ;  /* 0x0000001004047819 */ /* 0x008fc600000006ff */
[----:B------:R-:W-:-:S04]  /*00e0*/  FMUL R7, R6, R7 ;  /* 0x0000000706077220 */ /* 0x000fc80000400000 */
[----:B------:R-:W-:Y:S01]  /*00f0*/  FFMA R7, R7, 0.044714998453855514526, R6 ;  /* 0x3d37271307077823 */ /* 0x000fe20000000006 */
[----:B------:R-:W-:-:S03]  /*0100*/  FMUL R6, R6, 0.5 ;  /* 0x3f00000006067820 */ /* 0x000fc60000400000 */
[----:B------:R-:W-:-:S04]  /*0110*/  FMUL R7, R7, 0.79788458347320556641 ;  /* 0x3f4c422a07077820 */ /* 0x000fc80000400000 */
[----:B------:R-:W-:-:S05]  /*0120*/  FADD.FTZ R0, |R7|, -RZ ;  /* 0x800000ff07007221 */ /* 0x000fca0000010200 */
[----:B------:R-:W-:-:S13]  /*0130*/  FSETP.GE.AND P1, PT, R0, 0.60000002384185791016, PT ;  /* 0x3f19999a0000780b */ /* 0x000fda0003f26000 */
[C---:B------:R-:W-:Y:S01]  /*0140*/  @P1 FMUL R9, R0.reuse, 2.8853900432586669922 ;  /* 0x4038aa3b00091820 */ /* 0x040fe20000400000 */
[----:B------:R-:W-:Y:S01]  /*0150*/  @!P1 MOV R8, 0x3c80f082 ;  /* 0x3c80f08200089802 */ /* 0x000fe20000000f00 */
[----:B------:R-:W-:Y:S01]  /*0160*/  @!P1 FMUL R5, R7, R7 ;  /* 0x0000000707059220 */ /* 0x000fe20000400000 */
[----:B------:R-:W-:Y:S02]  /*0170*/  @P1 MOV R11, 0x3f800000 ;  /* 0x3f800000000b1802 */ /* 0x000fe40000000f00 */
[----:B------:R-:W-:Y:S01]  /*0180*/  @P1 FSETP.GE.AND P0, PT, R0, 9.010913848876953125, PT ;  /* 0x41102cb40000180b */ /* 0x000fe20003f06000 */
[----:B------:R-:W0:Y:S01]  /*0190*/  @P1 MUFU.EX2 R9, R9 ;  /* 0x0000000900091308 */ /* 0x000e220000000800 */
[----:B------:R-:W-:-:S04]  /*01a0*/  @!P1 FFMA.FTZ R8, R5, R8, -0.052303962409496307373 ;  /* 0xbd563cae05089423 */ /* 0x000fc80000010008 */
[----:B------:R-:W-:-:S04]  /*01b0*/  @!P1 FFMA.FTZ R0, R5, R8, 0.1331529766321182251 ;  /* 0x3e08594105009423 */ /* 0x000fc80000010008 */
[----:B------:R-:W-:-:S04]  /*01c0*/  @!P1 FFMA.FTZ R0, R5, R0, -0.33332768082618713379 ;  /* 0xbeaaa9ed05009423 */ /* 0x000fc80000010000 */
[----:B------:R-:W-:Y:S01]  /*01d0*/  @!P1 FFMA.FTZ R0, R5, R0, RZ ;  /* 0x0000000005009223 */ /* 0x000fe200000100ff */
[----:B0-----:R-:W-:-:S06]  /*01e0*/  @P1 FADD R10, R9, 1 ;  /* 0x3f800000090a1421 */ /* 0x001fcc0000000000 */
[----:B------:R-:W0:Y:S02]  /*01f0*/  @P1 MUFU.RCP R10, R10 ;  /* 0x0000000a000a1308 */ /* 0x000e240000001000 */
[----:B0-----:R-:W-:-:S05]  /*0200*/  @P1 FFMA.FTZ R11, R10, -2, R11 ;  /* 0xc00000000a0b1823 */ /* 0x001fca000001000b */
[----:B------:R-:W-:-:S04]  /*0210*/  @P1 FSEL R8, R11, 1, !P0 ;  /* 0x3f8000000b081808 */ /* 0x000fc80004000000 */
[----:B------:R-:W-:Y:S01]  /*0220*/  @P1 LOP3.LUT R8, R8, 0x80000000, R7, 0xf8, !PT ;  /* 0x8000000008081812 */ /* 0x000fe200078ef807 */
[----:B------:R-:W-:-:S04]  /*0230*/  @!P1 FFMA.FTZ R8, R7, R0, R7 ;  /* 0x0000000007089223 */ /* 0x000fc80000010007 */
[----:B------:R-:W-:-:S04]  /*0240*/  FADD R5, R8, 1 ;  /* 0x3f80000008057421 */ /* 0x000fc80000000000 */
[----:B------:R-:W-:-:S04]  /*0250*/  FMUL R5, R6, R5 ;  /* 0x0000000506057220 */ /* 0x000fc80000400000 */
[----:B------:R-:W-:-:S05]  /*0260*/  FMUL R4, R4, R5 ;  /* 0x0000000504047220 */ /* 0x000fca0000400000 */
[----:B------:R-:W-:-:S05]  /*0270*/  F2FP.BF16.PACK_AB R4, RZ, R4 ;  /* 0x00000004ff04723e */ /* 0x000fca00000010ff */
[----:B------:R-:W-:Y:S01]  /*0280*/  STG.E.U16 [R2.64], R4 ;  /* 0x0000000402007986 */ /* 0x000fe2000c101504 */
[----:B------:R-:W-:Y:S05]  /*0290*/  EXIT ;  /* 0x000000000000794d */ /* 0x000fea0003800000 */
.L_x_0:
[----:B------:R-:W-:-:S00]  /*02a0*/  BRA `(.L_x_0) ;  /* 0xfffffff000007947 */ /* 0x000fc0000383ffff */
[----:B------:R-:W-:-:S00]  /*02b0*/  NOP ;  /* 0x0000000000007918 */ /* 0x000fc00000000000 */
        /* <DEDUP_REMOVED lines=12> */
.L_x_1:


//--------------------- .nv.global.init           --------------------------
	.section	.nv.global.init,"aw",@progbits
.nv.global.init:
	.type		_$_str,@object
	.size		_$_str,(.L_0 - _$_str)
_$_str:
        /*0000*/ 	.byte	0x5f, 0x5f, 0x43, 0x55, 0x44, 0x41, 0x5f, 0x46, 0x54, 0x5a, 0x00
.L_0:
